//
// Generated by NVIDIA NVVM Compiler
//
// Compiler Build ID: CL-36424714
// Cuda compilation tools, release 13.0, V13.0.88
// Based on NVVM 20.0.0
//

.version 9.0
.target sm_100
.address_size 64

	// .globl	_Z6vecAddPi

.visible .entry _Z6vecAddPi(
	.param .u64 .ptr .align 1 _Z6vecAddPi_param_0
)
{
	.reg .pred 	%p<3>;
	.reg .b32 	%r<7>;
	.reg .b64 	%rd<8>;

	ld.param.u64 	%rd4, [_Z6vecAddPi_param_0];
	mov.u32 	%r6, %tid.x;
	setp.gt.u32 	%p1, %r6, 999;
	@%p1 bra 	$L__BB0_3;
	mul.wide.u32 	%rd5, %r6, 4;
	cvta.to.global.u64 	%rd6, %rd4;
	add.s64 	%rd7, %rd6, %rd5;
$L__BB0_2:
	ld.global.u32 	%r4, [%rd7];
	add.s32 	%r5, %r4, 1;
	st.global.u32 	[%rd7], %r5;
	add.s32 	%r3, %r6, 256;
	add.s64 	%rd7, %rd7, 1024;
	setp.lt.u32 	%p2, %r6, 744;
	mov.u32 	%r6, %r3;
	@%p2 bra 	$L__BB0_2;
$L__BB0_3:
	ret;

}


// ===== COMPILED SASS (sm_100) =====

	.target	sm_100

	.elftype	@"ET_EXEC"


//--------------------- .note.nv.tkinfo           --------------------------
	.section	.note.nv.tkinfo,"",@"SHT_NOTE"
	.sectionflags	@"SHF_NOTE_NV_TKINFO"
	.tkinfo
        /*0018*/ 	.word	0x00000002
        /*0030*/ 	.string	""
        /*0030*/ 	.string	"ptxas"
        /*0030*/ 	.string	"Cuda compilation tools, release 13.0, V13.0.88"
        /*0030*/ 	.string	"Build cuda_13.0.r13.0/compiler.36424714_0"
        /*0030*/ 	.string	"-arch sm_100 -m 64 "



//--------------------- .note.nv.cuinfo           --------------------------
	.section	.note.nv.cuinfo,"",@"SHT_NOTE"
	.sectionflags	@"SHF_NOTE_NV_CUINFO"
        /*0018*/ 	.short	0x0002
        /*001a*/ 	.short	0x0064
        /*001c*/ 	.short	0x0082
	.zero		2


//--------------------- .nv.info                  --------------------------
	.section	.nv.info,"",@"SHT_CUDA_INFO"
	.align	4


	//----- nvinfo : EIATTR_REGCOUNT
	.align		4
        /*0000*/ 	.byte	0x04, 0x2f
        /*0002*/ 	.short	(.L_1 - .L_0)
	.align		4
.L_0:
        /*0004*/ 	.word	index@(_Z6vecAddPi)
        /*0008*/ 	.word	0x0000000c


	//----- nvinfo : EIATTR_FRAME_SIZE
	.align		4
.L_1:
        /*000c*/ 	.byte	0x04, 0x11
        /*000e*/ 	.short	(.L_3 - .L_2)
	.align		4
.L_2:
        /*0010*/ 	.word	index@(_Z6vecAddPi)
        /*0014*/ 	.word	0x00000000


	//----- nvinfo : EIATTR_MIN_STACK_SIZE
	.align		4
.L_3:
        /*0018*/ 	.byte	0x04, 0x12
        /*001a*/ 	.short	(.L_5 - .L_4)
	.align		4
.L_4:
        /*001c*/ 	.word	index@(_Z6vecAddPi)
        /*0020*/ 	.word	0x00000000
.L_5:


//--------------------- .nv.compat                --------------------------
	.section	.nv.compat,"",@"SHT_CUDA_COMPAT_INFO"
	.align	4
        /*0000*/ 	.byte	0x02, 0x09, 0x00, 0x00, 0x02, 0x02, 0x01, 0x00, 0x02, 0x05, 0x05, 0x00, 0x03, 0x07, 0x01, 0x01
        /*0010*/ 	.byte	0x02, 0x03, 0x00, 0x00, 0x02, 0x06, 0x01, 0x00, 0x04, 0x0b, 0x08, 0x00, 0x09, 0x00, 0x00, 0x00
        /*0020*/ 	.byte	0x00, 0x00, 0x00, 0x00


//--------------------- .nv.info._Z6vecAddPi      --------------------------
	.section	.nv.info._Z6vecAddPi,"",@"SHT_CUDA_INFO"
	.sectionflags	@""
	.align	4


	//----- nvinfo : EIATTR_CUDA_API_VERSION
	.align		4
        /*0000*/ 	.byte	0x04, 0x37
        /*0002*/ 	.short	(.L_7 - .L_6)
.L_6:
        /*0004*/ 	.word	0x00000082


	//----- nvinfo : EIATTR_KPARAM_INFO
	.align		4
.L_7:
        /*0008*/ 	.byte	0x04, 0x17
        /*000a*/ 	.short	(.L_9 - .L_8)
.L_8:
        /*000c*/ 	.word	0x00000000
        /*0010*/ 	.short	0x0000
        /*0012*/ 	.short	0x0000
        /*0014*/ 	.byte	0x00, 0xf5, 0x21, 0x00


	//----- nvinfo : EIATTR_SPARSE_MMA_MASK
	.align		4
.L_9:
        /*0018*/ 	.byte	0x03, 0x50
        /*001a*/ 	.short	0x0000


	//----- nvinfo : EIATTR_MAXREG_COUNT
	.align		4
        /*001c*/ 	.byte	0x03, 0x1b
        /*001e*/ 	.short	0x00ff


	//----- nvinfo : EIATTR_MERCURY_ISA_VERSION
	.align		4
        /*0020*/ 	.byte	0x03, 0x5f
        /*0022*/ 	.short	0x0101


	//----- nvinfo : EIATTR_VRC_CTA_INIT_COUNT
	.align		4
        /*0024*/ 	.byte	0x02, 0x4a
	.zero		1
	.zero		1


	//----- nvinfo : EIATTR_EXIT_INSTR_OFFSETS
	.align		4
        /*0028*/ 	.byte	0x04, 0x1c
        /*002a*/ 	.short	(.L_11 - .L_10)


	//   ....[0]....
.L_10:
        /*002c*/ 	.word	0x00000030


	//   ....[1]....
        /*0030*/ 	.word	0x00000130


	//----- nvinfo : EIATTR_CRS_STACK_SIZE
	.align		4
.L_11:
        /*0034*/ 	.byte	0x04, 0x1e
        /*0036*/ 	.short	(.L_13 - .L_12)
.L_12:
        /*0038*/ 	.word	0x00000000


	//----- nvinfo : EIATTR_CBANK_PARAM_SIZE
	.align		4
.L_13:
        /*003c*/ 	.byte	0x03, 0x19
        /*003e*/ 	.short	0x0008


	//----- nvinfo : EIATTR_PARAM_CBANK
	.align		4
        /*0040*/ 	.byte	0x04, 0x0a
        /*0042*/ 	.short	(.L_15 - .L_14)
	.align		4
.L_14:
        /*0044*/ 	.word	index@(.nv.constant0._Z6vecAddPi)
        /*0048*/ 	.short	0x0380
        /*004a*/ 	.short	0x0008


	//----- nvinfo : EIATTR_SW_WAR
	.align		4
.L_15:
        /*004c*/ 	.byte	0x04, 0x36
        /*004e*/ 	.short	(.L_17 - .L_16)
.L_16:
        /*0050*/ 	.word	0x00000008
.L_17:


//--------------------- .nv.callgraph             --------------------------
	.section	.nv.callgraph,"",@"SHT_CUDA_CALLGRAPH"
	.align	4
	.sectionentsize	8
	.align		4
        /*0000*/ 	.word	0x00000000
	.align		4
        /*0004*/ 	.word	0xffffffff
	.align		4
        /*0008*/ 	.word	0x00000000
	.align		4
        /*000c*/ 	.word	0xfffffffe
	.align		4
        /*0010*/ 	.word	0x00000000
	.align		4
        /*0014*/ 	.word	0xfffffffd
	.align		4
        /*0018*/ 	.word	0x00000000
	.align		4
        /*001c*/ 	.word	0xfffffffc


//--------------------- .text._Z6vecAddPi         --------------------------
	.section	.text._Z6vecAddPi,"ax",@progbits
	.align	128
        .global         _Z6vecAddPi
        .type           _Z6vecAddPi,@function
        .size           _Z6vecAddPi,(.L_x_2 - _Z6vecAddPi)
        .other          _Z6vecAddPi,@"STO_CUDA_ENTRY STV_DEFAULT"
_Z6vecAddPi:
.text._Z6vecAddPi:
[----:B------:R-:W-:Y:S01]  /*0000*/  LDC R1, c[0x0][0x37c] ;  /* 0x0000df00ff017b82 */ /* 0x000fe20000000800 */
[----:B------:R-:W0:Y:S02]  /*0010*/  S2R R5, SR_TID.X ;  /* 0x0000000000057919 */ /* 0x000e240000002100 */
[----:B0-----:R-:W-:-:S13]  /*0020*/  ISETP.GT.U32.AND P0, PT, R5, 0x3e7, PT ;  /* 0x000003e70500780c */ /* 0x001fda0003f04070 */
[----:B------:R-:W-:Y:S05]  /*0030*/  @P0 EXIT ;  /* 0x000000000000094d */ /* 0x000fea0003800000 */
[----:B------:R-:W0:Y:S01]  /*0040*/  LDC.64 R2, c[0x0][0x380] ;  /* 0x0000e000ff027b82 */ /* 0x000e220000000a00 */
[----:B------:R-:W1:Y:S01]  /*0050*/  LDCU.64 UR4, c[0x0][0x358] ;  /* 0x00006b00ff0477ac */ /* 0x000e620008000a00 */
[----:B0-----:R-:W-:-:S04]  /*0060*/  IMAD.WIDE.U32 R2, R5, 0x4, R2 ;  /* 0x0000000405027825 */ /* 0x001fc800078e0002 */
[----:B------:R-:W-:Y:S01]  /*0070*/  IMAD.MOV.U32 R0, RZ, RZ, R2 ;  /* 0x000000ffff007224 */ /* 0x000fe200078e0002 */
[----:B-1----:R-:W-:-:S07]  /*0080*/  MOV R9, R3 ;  /* 0x0000000300097202 */ /* 0x002fce0000000f00 */
.L_x_0:
[----:B0-----:R-:W-:Y:S01]  /*0090*/  IMAD.MOV.U32 R2, RZ, RZ, R0 ;  /* 0x000000ffff027224 */ /* 0x001fe200078e0000 */
[----:B------:R-:W-:-:S05]  /*00a0*/  MOV R3, R9 ;  /* 0x0000000900037202 */ /* 0x000fca0000000f00 */
[----:B------:R-:W2:Y:S01]  /*00b0*/  LDG.E R0, desc[UR4][R2.64] ;  /* 0x0000000402007981 */ /* 0x000ea2000c1e1900 */
[C---:B------:R-:W-:Y:S02]  /*00c0*/  ISETP.GE.U32.AND P0, PT, R5.reuse, 0x2e8, PT ;  /* 0x000002e80500780c */ /* 0x040fe40003f06070 */
[----:B------:R-:W-:Y:S01]  /*00d0*/  IADD3 R5, PT, PT, R5, 0x100, RZ ;  /* 0x0000010005057810 */ /* 0x000fe20007ffe0ff */
[----:B--2---:R-:W-:Y:S01]  /*00e0*/  VIADD R7, R0, 0x1 ;  /* 0x0000000100077836 */ /* 0x004fe20000000000 */
[----:B------:R-:W-:-:S04]  /*00f0*/  IADD3 R0, P1, PT, R2, 0x400, RZ ;  /* 0x0000040002007810 */ /* 0x000fc80007f3e0ff */
[----:B------:R0:W-:Y:S01]  /*0100*/  STG.E desc[UR4][R2.64], R7 ;  /* 0x0000000702007986 */ /* 0x0001e2000c101904 */
[----:B------:R-:W-:-:S04]  /*0110*/  IMAD.X R9, RZ, RZ, R3, P1 ;  /* 0x000000ffff097224 */ /* 0x000fc800008e0603 */
[----:B------:R-:W-:Y:S05]  /*0120*/  @!P0 BRA `(.L_x_0) ;  /* 0xfffffffc00d88947 */ /* 0x000fea000383ffff */
[----:B------:R-:W-:Y:S05]  /*0130*/  EXIT ;  /* 0x000000000000794d */ /* 0x000fea0003800000 */
.L_x_1:
[----:B------:R-:W-:-:S00]  /*0140*/  BRA `(.L_x_1) ;  /* 0xfffffffc00fc7947 */ /* 0x000fc0000383ffff */
[----:B------:R-:W-:-:S00]  /*0150*/  NOP ;  /* 0x0000000000007918 */ /* 0x000fc00000000000 */
        /* <DEDUP_REMOVED lines=10> */
.L_x_2:


//--------------------- .nv.shared.reserved.0     --------------------------
	.section	.nv.shared.reserved.0,"aw",@nobits
	.weak		__nv_reservedSMEM_offset_0_alias
	.size		__nv_reservedSMEM_offset_0_alias, 0, 64
	.other		__nv_reservedSMEM_offset_0_alias,@"STO_CUDA_RESERVED_SHARED STV_DEFAULT"
__nv_reservedSMEM_offset_0_alias:
	.zero		0
	.zero		64


//--------------------- .nv.constant0._Z6vecAddPi --------------------------
	.section	.nv.constant0._Z6vecAddPi,"a",@progbits
	.sectionflags	@""
	.align	4
.nv.constant0._Z6vecAddPi:
	.zero		904


//--------------------- SYMBOLS --------------------------

	.type		.nv.reservedSmem.offset0,@object
	.size		.nv.reservedSmem.offset0,0x4
